	.headerflags	@"EF_CUDA_TEXMODE_UNIFIED EF_CUDA_64BIT_ADDRESS EF_CUDA_ACCELERATORS EF_CUDA_SM90 EF_CUDA_VIRTUAL_SM(EF_CUDA_SM90)"
	.elftype	@"ET_EXEC"


//--------------------- .nv.info                  --------------------------
	.section	.nv.info,"",@"SHT_CUDA_INFO"
	.align	4


	//----- nvinfo : EIATTR_REGCOUNT
	.align		4
        /*0000*/ 	.byte	0x04, 0x2f
        /*0002*/ 	.short	(.L_3 - .L_2)
	.align		4
.L_2:
        /*0004*/ 	.word	index@(triton_poi_fused__native_batch_norm_legit_no_training_constant_pad_nd_46)
        /*0008*/ 	.word	0x00000016


	//----- nvinfo : EIATTR_MIN_STACK_SIZE
	.align		4
.L_3:
        /*000c*/ 	.byte	0x04, 0x12
        /*000e*/ 	.short	(.L_5 - .L_4)
	.align		4
.L_4:
        /*0010*/ 	.word	index@(triton_poi_fused__native_batch_norm_legit_no_training_constant_pad_nd_46)
        /*0014*/ 	.word	0x00000000


	//----- nvinfo : EIATTR_FRAME_SIZE
	.align		4
.L_5:
        /*0018*/ 	.byte	0x04, 0x11
        /*001a*/ 	.short	(.L_7 - .L_6)
	.align		4
.L_6:
        /*001c*/ 	.word	index@(triton_poi_fused__native_batch_norm_legit_no_training_constant_pad_nd_46)
        /*0020*/ 	.word	0x00000000


	//----- nvinfo : EIATTR_MIN_STACK_SIZE
	.align		4
.L_7:
        /*0024*/ 	.byte	0x04, 0x12
        /*0026*/ 	.short	(.L_9 - .L_8)
	.align		4
.L_8:
        /*0028*/ 	.word	index@(triton_poi_fused__native_batch_norm_legit_no_training_constant_pad_nd_46)
        /*002c*/ 	.word	0x00000000
.L_9:


//--------------------- .nv.info.triton_poi_fused__native_batch_norm_legit_no_training_constant_pad_nd_46 --------------------------
	.section	.nv.info.triton_poi_fused__native_batch_norm_legit_no_training_constant_pad_nd_46,"",@"SHT_CUDA_INFO"
	.sectionflags	@""
	.align	4


	//----- nvinfo : EIATTR_CUDA_API_VERSION
	.align		4
        /*0000*/ 	.byte	0x04, 0x37
        /*0002*/ 	.short	(.L_11 - .L_10)
.L_10:
        /*0004*/ 	.word	0x0000007c


	//----- nvinfo : EIATTR_KPARAM_INFO
	.align		4
.L_11:
        /*0008*/ 	.byte	0x04, 0x17
        /*000a*/ 	.short	(.L_13 - .L_12)
.L_12:
        /*000c*/ 	.word	0x00000000
        /*0010*/ 	.short	0x0006
        /*0012*/ 	.short	0x0030
        /*0014*/ 	.byte	0x00, 0xf0, 0x11, 0x00


	//----- nvinfo : EIATTR_KPARAM_INFO
	.align		4
.L_13:
        /*0018*/ 	.byte	0x04, 0x17
        /*001a*/ 	.short	(.L_15 - .L_14)
.L_14:
        /*001c*/ 	.word	0x00000000
        /*0020*/ 	.short	0x0005
        /*0022*/ 	.short	0x0028
        /*0024*/ 	.byte	0x00, 0xf4, 0x21, 0x00


	//----- nvinfo : EIATTR_KPARAM_INFO
	.align		4
.L_15:
        /*0028*/ 	.byte	0x04, 0x17
        /*002a*/ 	.short	(.L_17 - .L_16)
.L_16:
        /*002c*/ 	.word	0x00000000
        /*0030*/ 	.short	0x0004
        /*0032*/ 	.short	0x0020
        /*0034*/ 	.byte	0x00, 0xf4, 0x21, 0x00


	//----- nvinfo : EIATTR_KPARAM_INFO
	.align		4
.L_17:
        /*0038*/ 	.byte	0x04, 0x17
        /*003a*/ 	.short	(.L_19 - .L_18)
.L_18:
        /*003c*/ 	.word	0x00000000
        /*0040*/ 	.short	0x0003
        /*0042*/ 	.short	0x0018
        /*0044*/ 	.byte	0x00, 0xf4, 0x21, 0x00


	//----- nvinfo : EIATTR_KPARAM_INFO
	.align		4
.L_19:
        /*0048*/ 	.byte	0x04, 0x17
        /*004a*/ 	.short	(.L_21 - .L_20)
.L_20:
        /*004c*/ 	.word	0x00000000
        /*0050*/ 	.short	0x0002
        /*0052*/ 	.short	0x0010
        /*0054*/ 	.byte	0x00, 0xf4, 0x21, 0x00


	//----- nvinfo : EIATTR_KPARAM_INFO
	.align		4
.L_21:
        /*0058*/ 	.byte	0x04, 0x17
        /*005a*/ 	.short	(.L_23 - .L_22)
.L_22:
        /*005c*/ 	.word	0x00000000
        /*0060*/ 	.short	0x0001
        /*0062*/ 	.short	0x0008
        /*0064*/ 	.byte	0x00, 0xf4, 0x21, 0x00


	//----- nvinfo : EIATTR_KPARAM_INFO
	.align		4
.L_23:
        /*0068*/ 	.byte	0x04, 0x17
        /*006a*/ 	.short	(.L_25 - .L_24)
.L_24:
        /*006c*/ 	.word	0x00000000
        /*0070*/ 	.short	0x0000
        /*0072*/ 	.short	0x0000
        /*0074*/ 	.byte	0x00, 0xf4, 0x21, 0x00


	//----- nvinfo : EIATTR_SPARSE_MMA_MASK
	.align		4
.L_25:
        /*0078*/ 	.byte	0x03, 0x50
        /*007a*/ 	.short	0x0000


	//----- nvinfo : EIATTR_MAXREG_COUNT
	.align		4
        /*007c*/ 	.byte	0x03, 0x1b
        /*007e*/ 	.short	0x00ff


	//----- nvinfo : EIATTR_EXIT_INSTR_OFFSETS
	.align		4
        /*0080*/ 	.byte	0x04, 0x1c
        /*0082*/ 	.short	(.L_27 - .L_26)


	//   ....[0]....
.L_26:
        /*0084*/ 	.word	0x000005e0


	//   ....[1]....
        /*0088*/ 	.word	0x00000600


	//----- nvinfo : EIATTR_REQNTID
	.align		4
.L_27:
        /*008c*/ 	.byte	0x04, 0x10
        /*008e*/ 	.short	(.L_29 - .L_28)
.L_28:
        /*0090*/ 	.word	0x00000080
        /*0094*/ 	.word	0x00000001
        /*0098*/ 	.word	0x00000001


	//----- nvinfo : EIATTR_CBANK_PARAM_SIZE
	.align		4
.L_29:
        /*009c*/ 	.byte	0x03, 0x19
        /*009e*/ 	.short	0x0034


	//----- nvinfo : EIATTR_PARAM_CBANK
	.align		4
        /*00a0*/ 	.byte	0x04, 0x0a
        /*00a2*/ 	.short	(.L_31 - .L_30)
	.align		4
.L_30:
        /*00a4*/ 	.word	index@(.nv.constant0.triton_poi_fused__native_batch_norm_legit_no_training_constant_pad_nd_46)
        /*00a8*/ 	.short	0x0210
        /*00aa*/ 	.short	0x0034


	//----- nvinfo : EIATTR_SW_WAR
	.align		4
.L_31:
        /*00ac*/ 	.byte	0x04, 0x36
        /*00ae*/ 	.short	(.L_33 - .L_32)
.L_32:
        /*00b0*/ 	.word	0x00000008
.L_33:


//--------------------- .nv.callgraph             --------------------------
	.section	.nv.callgraph,"",@"SHT_CUDA_CALLGRAPH"
	.align	4
	.sectionentsize	8
	.align		4
        /*0000*/ 	.word	0x00000000
	.align		4
        /*0004*/ 	.word	0xffffffff
	.align		4
        /*0008*/ 	.word	0x00000000
	.align		4
        /*000c*/ 	.word	0xfffffffe
	.align		4
        /*0010*/ 	.word	0x00000000
	.align		4
        /*0014*/ 	.word	0xfffffffd
	.align		4
        /*0018*/ 	.word	0x00000000
	.align		4
        /*001c*/ 	.word	0xfffffffc


//--------------------- .nv.constant4             --------------------------
	.section	.nv.constant4,"a",@progbits
	.align	8
	.align		8
.nv.constant4:
        /*0000*/ 	.dword	_$_str
	.align		8
        /*0008*/ 	.dword	_$_str_$_2


//--------------------- .text.triton_poi_fused__native_batch_norm_legit_no_training_constant_pad_nd_46 --------------------------
	.section	.text.triton_poi_fused__native_batch_norm_legit_no_training_constant_pad_nd_46,"ax",@progbits
	.align	128
        .global         triton_poi_fused__native_batch_norm_legit_no_training_constant_pad_nd_46
        .type           triton_poi_fused__native_batch_norm_legit_no_training_constant_pad_nd_46,@function
        .size           triton_poi_fused__native_batch_norm_legit_no_training_constant_pad_nd_46,(.L_x_1 - triton_poi_fused__native_batch_norm_legit_no_training_constant_pad_nd_46)
        .other          triton_poi_fused__native_batch_norm_legit_no_training_constant_pad_nd_46,@"STO_CUDA_ENTRY STV_DEFAULT"
triton_poi_fused__native_batch_norm_legit_no_training_constant_pad_nd_46:
.text.triton_poi_fused__native_batch_norm_legit_no_training_constant_pad_nd_46:
[----:B------:R-:W0:Y:S02]  /*0000*/  LDC R1, c[0x0][0x28] ;  /* 0x00000a00ff017b82 */ /* 0x000e240000000800 */
[----:B------:R-:W1:Y:S01]  /*0010*/  S2R R0, SR_TID.X ;  /* 0x0000000000007919 */ /* 0x000e620000002100 */
[----:B------:R-:W-:Y:S01]  /*0020*/  ULDC.64 UR4, c[0x0][0x208] ;  /* 0x0000820000047ab9 */ /* 0x000fe20000000a00 */
[----:B------:R-:W2:Y:S01]  /*0030*/  LDC.64 R10, c[0x0][0x218] ;  /* 0x00008600ff0a7b82 */ /* 0x000ea20000000a00 */
[----:B------:R-:W3:Y:S07]  /*0040*/  S2R R3, SR_CTAID.X ;  /* 0x0000000000037919 */ /* 0x000eee0000002500 */
[----:B------:R-:W4:Y:S01]  /*0050*/  LDC.64 R18, c[0x0][0x228] ;  /* 0x00008a00ff127b82 */ /* 0x000f220000000a00 */
[----:B-1----:R-:W-:-:S05]  /*0060*/  IMAD.SHL.U32 R0, R0, 0x2, RZ ;  /* 0x0000000200007824 */ /* 0x002fca00078e00ff */
[----:B------:R-:W-:-:S05]  /*0070*/  LOP3.LUT R0, R0, 0xfe, RZ, 0xc0, !PT ;  /* 0x000000fe00007812 */ /* 0x000fca00078ec0ff */
[----:B---3--:R-:W-:-:S04]  /*0080*/  IMAD R0, R3, 0x100, R0 ;  /* 0x0000010003007824 */ /* 0x008fc800078e0200 */
[----:B------:R-:W-:Y:S01]  /*0090*/  IMAD.HI R2, R0, 0x66666667, RZ ;  /* 0x6666666700027827 */ /* 0x000fe200078e02ff */
[----:B------:R-:W-:-:S04]  /*00a0*/  SHF.R.S32.HI R3, RZ, 0x1f, R0 ;  /* 0x0000001fff037819 */ /* 0x000fc80000011400 */
[----:B------:R-:W-:Y:S02]  /*00b0*/  LEA.HI R4, R3, R0, RZ, 0x5 ;  /* 0x0000000003047211 */ /* 0x000fe400078f28ff */
[----:B------:R-:W-:Y:S02]  /*00c0*/  SHF.R.U32.HI R3, RZ, 0x1f, R2 ;  /* 0x0000001fff037819 */ /* 0x000fe40000011602 */
[----:B------:R-:W-:Y:S02]  /*00d0*/  SHF.R.S32.HI R5, RZ, 0x5, R4 ;  /* 0x00000005ff057819 */ /* 0x000fe40000011404 */
[----:B------:R-:W-:-:S03]  /*00e0*/  LEA.HI.SX32 R9, R2, R3, 0x1a ;  /* 0x0000000302097211 */ /* 0x000fc600078fd2ff */
[----:B------:R-:W-:-:S04]  /*00f0*/  IMAD.HI R6, R5, 0x66666667, RZ ;  /* 0x6666666705067827 */ /* 0x000fc800078e02ff */
[----:B------:R-:W-:Y:S01]  /*0100*/  IMAD.HI R2, R9, 0x66666667, RZ ;  /* 0x6666666709027827 */ /* 0x000fe200078e02ff */
[----:B------:R-:W-:-:S04]  /*0110*/  SHF.R.S32.HI R7, RZ, 0x1, R6 ;  /* 0x00000001ff077819 */ /* 0x000fc80000011406 */
[----:B------:R-:W-:Y:S02]  /*0120*/  SHF.R.S32.HI R3, RZ, 0x1, R2 ;  /* 0x00000001ff037819 */ /* 0x000fe40000011402 */
[----:B------:R-:W-:Y:S02]  /*0130*/  LEA.HI R8, R6, R7, RZ, 0x1 ;  /* 0x0000000706087211 */ /* 0x000fe400078f08ff */
[----:B------:R-:W-:Y:S01]  /*0140*/  LEA.HI R2, R2, R3, RZ, 0x1 ;  /* 0x0000000302027211 */ /* 0x000fe200078f08ff */
[----:B------:R-:W1:Y:S01]  /*0150*/  LDC.64 R6, c[0x0][0x220] ;  /* 0x00008800ff067b82 */ /* 0x000e620000000a00 */
[----:B------:R-:W-:Y:S01]  /*0160*/  LOP3.LUT R3, R4, 0xffffffe0, RZ, 0xc0, !PT ;  /* 0xffffffe004037812 */ /* 0x000fe200078ec0ff */
[----:B------:R-:W-:Y:S02]  /*0170*/  IMAD R5, R8, -0x5, R5 ;  /* 0xfffffffb08057824 */ /* 0x000fe400078e0205 */
[----:B------:R-:W-:Y:S02]  /*0180*/  IMAD R14, R2, -0x5, R9 ;  /* 0xfffffffb020e7824 */ /* 0x000fe400078e0209 */
[----:B------:R-:W-:Y:S01]  /*0190*/  IMAD.IADD R8, R0, 0x1, -R3 ;  /* 0x0000000100087824 */ /* 0x000fe200078e0a03 */
[----:B------:R-:W-:-:S02]  /*01a0*/  CS2R R2, SRZ ;  /* 0x0000000000027805 */ /* 0x000fc4000001ff00 */
[----:B------:R-:W-:-:S04]  /*01b0*/  VIMNMX R5, R14, R5, !PT ;  /* 0x000000050e057248 */ /* 0x000fc80007fe0100 */
[----:B------:R-:W-:Y:S01]  /*01c0*/  ISETP.GE.AND P0, PT, R5, 0x4, PT ;  /* 0x000000040500780c */ /* 0x000fe20003f06270 */
[C---:B------:R-:W-:Y:S01]  /*01d0*/  IMAD.HI R12, R0.reuse, 0x51eb851f, RZ ;  /* 0x51eb851f000c7827 */ /* 0x040fe200078e02ff */
[----:B------:R-:W3:Y:S02]  /*01e0*/  LDC.64 R4, c[0x0][0x210] ;  /* 0x00008400ff047b82 */ /* 0x000ee40000000a00 */
[----:B------:R-:W-:Y:S01]  /*01f0*/  ISETP.LT.AND P1, PT, R0, 0xc80, !P0 ;  /* 0x00000c800000780c */ /* 0x000fe20004721270 */
[----:B-1----:R-:W-:-:S12]  /*0200*/  IMAD.WIDE R6, R8, 0x4, R6 ;  /* 0x0000000408067825 */ /* 0x002fd800078e0206 */
[----:B------:R1:W5:Y:S01]  /*0210*/  @P1 LDG.E.EL.64 R2, desc[UR4][R6.64] ;  /* 0x0000000406021981 */ /* 0x000362000c2e1b00 */
[----:B------:R-:W-:Y:S01]  /*0220*/  SHF.R.U32.HI R13, RZ, 0x1f, R12 ;  /* 0x0000001fff0d7819 */ /* 0x000fe2000001160c */
[----:B------:R-:W-:-:S03]  /*0230*/  IMAD R16, R9, -0xa0, R0 ;  /* 0xffffff6009107824 */ /* 0x000fc600078e0200 */
[----:B------:R-:W-:-:S05]  /*0240*/  LEA.HI R13, R12, R13, RZ, 0x18 ;  /* 0x0000000d0c0d7211 */ /* 0x000fca00078fc0ff */
[----:B------:R-:W-:Y:S01]  /*0250*/  IMAD R9, R13, 0x200, R16 ;  /* 0x000002000d097824 */ /* 0x000fe200078e0210 */
[----:B-1----:R-:W-:Y:S01]  /*0260*/  CS2R R6, SRZ ;  /* 0x0000000000067805 */ /* 0x002fe2000001ff00 */
[----:B------:R-:W1:Y:S01]  /*0270*/  LDC.64 R12, c[0x0][0x230] ;  /* 0x00008c00ff0c7b82 */ /* 0x000e620000000a00 */
[----:B--2---:R-:W-:-:S04]  /*0280*/  IMAD.WIDE R16, R8, 0x4, R10 ;  /* 0x0000000408107825 */ /* 0x004fc800078e020a */
[----:B------:R-:W-:-:S04]  /*0290*/  IMAD R9, R14, 0x80, R9 ;  /* 0x000000800e097824 */ /* 0x000fc800078e0209 */
[----:B---3--:R-:W-:Y:S01]  /*02a0*/  IMAD.WIDE R14, R9, 0x4, R4 ;  /* 0x00000004090e7825 */ /* 0x008fe200078e0204 */
[----:B------:R-:W-:Y:S02]  /*02b0*/  CS2R R4, SRZ ;  /* 0x0000000000047805 */ /* 0x000fe4000001ff00 */
[----:B------:R-:W-:Y:S01]  /*02c0*/  CS2R R10, SRZ ;  /* 0x00000000000a7805 */ /* 0x000fe2000001ff00 */
[C---:B----4-:R-:W-:Y:S01]  /*02d0*/  IMAD.WIDE R18, R8.reuse, 0x4, R18 ;  /* 0x0000000408127825 */ /* 0x050fe200078e0212 */
[----:B------:R-:W2:Y:S04]  /*02e0*/  @P1 LDG.E.64 R6, desc[UR4][R14.64] ;  /* 0x000000040e061981 */ /* 0x000ea8000c1e1b00 */
[----:B------:R-:W3:Y:S01]  /*02f0*/  @P1 LDG.E.EL.64 R4, desc[UR4][R16.64] ;  /* 0x0000000410041981 */ /* 0x000ee2000c2e1b00 */
[----:B-1----:R-:W-:Y:S01]  /*0300*/  IMAD.WIDE R12, R8, 0x4, R12 ;  /* 0x00000004080c7825 */ /* 0x002fe200078e020c */
[----:B------:R-:W-:-:S04]  /*0310*/  CS2R R8, SRZ ;  /* 0x0000000000087805 */ /* 0x000fc8000001ff00 */
[----:B------:R1:W4:Y:S04]  /*0320*/  @P1 LDG.E.EL.64 R10, desc[UR4][R12.64] ;  /* 0x000000040c0a1981 */ /* 0x000328000c2e1b00 */
[----:B------:R-:W4:Y:S01]  /*0330*/  @P1 LDG.E.EL.64 R8, desc[UR4][R18.64] ;  /* 0x0000000412081981 */ /* 0x000f22000c2e1b00 */
[----:B-1----:R-:W-:Y:S01]  /*0340*/  IMAD.MOV.U32 R12, RZ, RZ, 0x3e800000 ;  /* 0x3e800000ff0c7424 */ /* 0x002fe200078e00ff */
[----:B-----5:R-:W-:Y:S02]  /*0350*/  SEL R2, R2, RZ, P1 ;  /* 0x000000ff02027207 */ /* 0x020fe40000800000 */
[----:B------:R-:W-:-:S03]  /*0360*/  SEL R3, R3, RZ, P1 ;  /* 0x000000ff03037207 */ /* 0x000fc60000800000 */
[----:B------:R-:W-:Y:S02]  /*0370*/  FADD R2, R2, 9.9999997473787516356e-06 ;  /* 0x3727c5ac02027421 */ /* 0x000fe40000000000 */
[----:B------:R-:W-:Y:S02]  /*0380*/  FADD R3, R3, 9.9999997473787516356e-06 ;  /* 0x3727c5ac03037421 */ /* 0x000fe40000000000 */
[----:B------:R-:W1:Y:S08]  /*0390*/  MUFU.SQRT R14, R2 ;  /* 0x00000002000e7308 */ /* 0x000e700000002000 */
[----:B------:R5:W2:Y:S01]  /*03a0*/  MUFU.SQRT R15, R3 ;  /* 0x00000003000f7308 */ /* 0x000aa20000002000 */
[----:B-1----:R-:W-:-:S02]  /*03b0*/  FSETP.GT.AND P2, PT, R14, 8.50705917302346158658e+37, PT ;  /* 0x7e8000000e00780b */ /* 0x002fc40003f44000 */
[----:B------:R-:W-:Y:S01]  /*03c0*/  FSETP.GEU.AND P4, PT, R14, 1.175494350822287508e-38, PT ;  /* 0x008000000e00780b */ /* 0x000fe20003f8e000 */
[----:B-----5:R-:W1:Y:S01]  /*03d0*/  LDC.64 R2, c[0x0][0x238] ;  /* 0x00008e00ff027b82 */ /* 0x020e620000000a00 */
[C---:B--2---:R-:W-:Y:S02]  /*03e0*/  FSETP.GT.AND P3, PT, R15.reuse, 8.50705917302346158658e+37, PT ;  /* 0x7e8000000f00780b */ /* 0x044fe40003f64000 */
[----:B------:R-:W-:-:S07]  /*03f0*/  FSETP.GEU.AND P5, PT, R15, 1.175494350822287508e-38, PT ;  /* 0x008000000f00780b */ /* 0x000fce0003fae000 */
[----:B------:R-:W-:-:S04]  /*0400*/  @P2 FMUL R14, R14, 0.25 ;  /* 0x3e8000000e0e2820 */ /* 0x000fc80000400000 */
[----:B------:R-:W-:Y:S01]  /*0410*/  @!P4 FMUL R14, R14, 16777216 ;  /* 0x4b8000000e0ec820 */ /* 0x000fe20000400000 */
[----:B------:R-:W-:-:S04]  /*0420*/  @P3 FMUL R15, R15, 0.25 ;  /* 0x3e8000000f0f3820 */ /* 0x000fc80000400000 */
[----:B------:R-:W-:Y:S01]  /*0430*/  @!P5 FMUL R15, R15, 16777216 ;  /* 0x4b8000000f0fd820 */ /* 0x000fe20000400000 */
[----:B------:R-:W2:Y:S01]  /*0440*/  MUFU.RCP R14, R14 ;  /* 0x0000000e000e7308 */ /* 0x000ea20000001000 */
[----:B---3--:R-:W-:Y:S02]  /*0450*/  SEL R17, R4, RZ, P1 ;  /* 0x000000ff04117207 */ /* 0x008fe40000800000 */
[----:B------:R-:W-:-:S05]  /*0460*/  SEL R4, R6, RZ, P1 ;  /* 0x000000ff06047207 */ /* 0x000fca0000800000 */
[----:B------:R-:W3:Y:S01]  /*0470*/  MUFU.RCP R15, R15 ;  /* 0x0000000f000f7308 */ /* 0x000ee20000001000 */
[C---:B------:R-:W-:Y:S02]  /*0480*/  FSEL R13, R12.reuse, 1, P2 ;  /* 0x3f8000000c0d7808 */ /* 0x040fe40001000000 */
[----:B------:R-:W-:Y:S02]  /*0490*/  FSEL R6, R12, 1, P3 ;  /* 0x3f8000000c067808 */ /* 0x000fe40001800000 */
[----:B------:R-:W-:Y:S01]  /*04a0*/  SEL R12, R5, RZ, P1 ;  /* 0x000000ff050c7207 */ /* 0x000fe20000800000 */
[----:B------:R-:W-:Y:S01]  /*04b0*/  @!P4 FMUL R13, R13, 16777216 ;  /* 0x4b8000000d0dc820 */ /* 0x000fe20000400000 */
[----:B------:R-:W-:Y:S01]  /*04c0*/  SEL R7, R7, RZ, P1 ;  /* 0x000000ff07077207 */ /* 0x000fe20000800000 */
[----:B------:R-:W-:Y:S01]  /*04d0*/  @!P5 FMUL R6, R6, 16777216 ;  /* 0x4b8000000606d820 */ /* 0x000fe20000400000 */
[----:B----4-:R-:W-:Y:S02]  /*04e0*/  SEL R8, R8, RZ, P1 ;  /* 0x000000ff08087207 */ /* 0x010fe40000800000 */
[----:B------:R-:W-:-:S02]  /*04f0*/  SEL R9, R9, RZ, P1 ;  /* 0x000000ff09097207 */ /* 0x000fc40000800000 */
[----:B------:R-:W-:Y:S02]  /*0500*/  SEL R10, R10, RZ, P1 ;  /* 0x000000ff0a0a7207 */ /* 0x000fe40000800000 */
[----:B------:R-:W-:Y:S01]  /*0510*/  SEL R11, R11, RZ, P1 ;  /* 0x000000ff0b0b7207 */ /* 0x000fe20000800000 */
[----:B------:R-:W-:Y:S01]  /*0520*/  FADD R5, R4, -R17 ;  /* 0x8000001104057221 */ /* 0x000fe20000000000 */
[----:B------:R-:W-:Y:S01]  /*0530*/  ISETP.GE.AND P1, PT, R0, 0xc80, PT ;  /* 0x00000c800000780c */ /* 0x000fe20003f26270 */
[----:B--2---:R-:W-:Y:S01]  /*0540*/  FMUL R14, R14, R13 ;  /* 0x0000000d0e0e7220 */ /* 0x004fe20000400000 */
[----:B------:R-:W-:Y:S01]  /*0550*/  FADD R4, R7, -R12 ;  /* 0x8000000c07047221 */ /* 0x000fe20000000000 */
[----:B---3--:R-:W-:Y:S02]  /*0560*/  FMUL R15, R15, R6 ;  /* 0x000000060f0f7220 */ /* 0x008fe40000400000 */
[----:B------:R-:W-:Y:S02]  /*0570*/  FMUL R5, R5, R14 ;  /* 0x0000000e05057220 */ /* 0x000fe40000400000 */
[----:B------:R-:W-:-:S02]  /*0580*/  FMUL R4, R4, R15 ;  /* 0x0000000f04047220 */ /* 0x000fc40000400000 */
[----:B------:R-:W-:Y:S02]  /*0590*/  FFMA R10, R5, R8, R10 ;  /* 0x00000008050a7223 */ /* 0x000fe4000000000a */
[----:B------:R-:W-:Y:S01]  /*05a0*/  FFMA R11, R4, R9, R11 ;  /* 0x00000009040b7223 */ /* 0x000fe2000000000b */
[----:B-1----:R-:W-:Y:S02]  /*05b0*/  IMAD.WIDE R2, R0, 0x4, R2 ;  /* 0x0000000400027825 */ /* 0x002fe400078e0202 */
[----:B------:R-:W-:Y:S02]  /*05c0*/  SEL R10, R10, RZ, !P0 ;  /* 0x000000ff0a0a7207 */ /* 0x000fe40004000000 */
[----:B------:R-:W-:Y:S01]  /*05d0*/  SEL R11, R11, RZ, !P0 ;  /* 0x000000ff0b0b7207 */ /* 0x000fe20004000000 */
[----:B------:R-:W-:Y:S06]  /*05e0*/  @P1 EXIT ;  /* 0x000000000000194d */ /* 0x000fec0003800000 */
[----:B------:R-:W-:Y:S01]  /*05f0*/  STG.E.64 desc[UR4][R2.64], R10 ;  /* 0x0000000a02007986 */ /* 0x000fe2000c101b04 */
[----:B------:R-:W-:Y:S05]  /*0600*/  EXIT ;  /* 0x000000000000794d */ /* 0x000fea0003800000 */
.L_x_0:
[----:B------:R-:W-:-:S00]  /*0610*/  BRA `(.L_x_0) ;  /* 0xfffffffc00fc7947 */ /* 0x000fc0000383ffff */
[----:B------:R-:W-:-:S00]  /*0620*/  NOP ;  /* 0x0000000000007918 */ /* 0x000fc00000000000 */
        /* <DEDUP_REMOVED lines=13> */
.L_x_1:


//--------------------- .nv.global.init           --------------------------
	.section	.nv.global.init,"aw",@progbits
.nv.global.init:
	.type		_$_str,@object
	.size		_$_str,(_$_str_$_2 - _$_str)
_$_str:
        /*0000*/ 	.byte	0x5f, 0x5f, 0x43, 0x55, 0x44, 0x41, 0x5f, 0x46, 0x54, 0x5a, 0x00
	.type		_$_str_$_2,@object
	.size		_$_str_$_2,(.L_1 - _$_str_$_2)
_$_str_$_2:
        /*000b*/ 	.byte	0x5f, 0x5f, 0x43, 0x55, 0x44, 0x41, 0x5f, 0x50, 0x52, 0x45, 0x43, 0x5f, 0x53, 0x51, 0x52, 0x54
        /*001b*/ 	.byte	0x00
.L_1:


//--------------------- .nv.constant0.triton_poi_fused__native_batch_norm_legit_no_training_constant_pad_nd_46 --------------------------
	.section	.nv.constant0.triton_poi_fused__native_batch_norm_legit_no_training_constant_pad_nd_46,"a",@progbits
	.sectionflags	@""
	.align	4
.nv.constant0.triton_poi_fused__native_batch_norm_legit_no_training_constant_pad_nd_46:
	.zero		580
